//
// Generated by NVIDIA NVVM Compiler
//
// Compiler Build ID: CL-36424714
// Cuda compilation tools, release 13.0, V13.0.88
// Based on NVVM 20.0.0
//

.version 9.0
.target sm_100
.address_size 64

	// .globl	_Z16gameOfLifeKernelPKiPiii
.extern .func  (.param .b32 func_retval0) vprintf
(
	.param .b64 vprintf_param_0,
	.param .b64 vprintf_param_1
)
;
.extern .shared .align 16 .b8 sharedTile[];
.global .align 1 .b8 $str[46] = {84, 104, 114, 101, 97, 100, 32, 40, 37, 100, 44, 37, 100, 41, 58, 32, 111, 108, 100, 61, 37, 100, 44, 32, 110, 101, 105, 103, 104, 98, 111, 114, 115, 61, 37, 100, 44, 32, 110, 101, 119, 61, 37, 100, 10};

.visible .entry _Z16gameOfLifeKernelPKiPiii(
	.param .u64 .ptr .align 1 _Z16gameOfLifeKernelPKiPiii_param_0,
	.param .u64 .ptr .align 1 _Z16gameOfLifeKernelPKiPiii_param_1,
	.param .u32 _Z16gameOfLifeKernelPKiPiii_param_2,
	.param .u32 _Z16gameOfLifeKernelPKiPiii_param_3
)
{
	.local .align 8 .b8 	__local_depot0[24];
	.reg .b64 	%SP;
	.reg .b64 	%SPL;
	.reg .pred 	%p<54>;
	.reg .b32 	%r<136>;
	.reg .b64 	%rd<35>;

	mov.u64 	%SPL, __local_depot0;
	cvta.local.u64 	%SP, %SPL;
	ld.param.u64 	%rd6, [_Z16gameOfLifeKernelPKiPiii_param_0];
	ld.param.u64 	%rd5, [_Z16gameOfLifeKernelPKiPiii_param_1];
	ld.param.u32 	%r24, [_Z16gameOfLifeKernelPKiPiii_param_2];
	ld.param.u32 	%r26, [_Z16gameOfLifeKernelPKiPiii_param_3];
	cvta.to.global.u64 	%rd1, %rd6;
	mov.u32 	%r1, %ntid.x;
	mov.u32 	%r2, %ntid.y;
	mov.u32 	%r3, %tid.x;
	mov.u32 	%r4, %tid.y;
	mov.u32 	%r27, %ctaid.x;
	mad.lo.s32 	%r5, %r27, %r1, %r3;
	mov.u32 	%r28, %ctaid.y;
	mul.lo.s32 	%r6, %r28, %r2;
	add.s32 	%r29, %r6, %r4;
	add.s32 	%r8, %r1, 2;
	add.s32 	%r9, %r4, 1;
	setp.lt.s32 	%p5, %r5, %r24;
	setp.lt.s32 	%p6, %r29, %r26;
	and.pred  	%p1, %p5, %p6;
	mad.lo.s32 	%r10, %r8, %r4, %r8;
	add.s32 	%r30, %r10, %r3;
	shl.b32 	%r31, %r30, 2;
	mov.u32 	%r32, sharedTile;
	add.s32 	%r11, %r32, %r31;
	not.pred 	%p7, %p1;
	@%p7 bra 	$L__BB0_2;
	mad.lo.s32 	%r34, %r24, %r29, %r5;
	mul.wide.s32 	%rd7, %r34, 4;
	add.s64 	%rd8, %rd1, %rd7;
	ld.global.u32 	%r35, [%rd8];
	st.shared.u32 	[%r11+4], %r35;
	bra.uni 	$L__BB0_3;
$L__BB0_2:
	mov.b32 	%r33, 0;
	st.shared.u32 	[%r11+4], %r33;
$L__BB0_3:
	setp.ne.s32 	%p8, %r4, 0;
	@%p8 bra 	$L__BB0_7;
	setp.ge.s32 	%p9, %r5, %r24;
	setp.eq.s32 	%p10, %r29, 0;
	or.pred  	%p11, %p10, %p9;
	@%p11 bra 	$L__BB0_6;
	add.s32 	%r40, %r29, -1;
	mad.lo.s32 	%r41, %r24, %r40, %r5;
	mul.wide.s32 	%rd9, %r41, 4;
	add.s64 	%rd10, %rd1, %rd9;
	ld.global.u32 	%r42, [%rd10];
	shl.b32 	%r43, %r3, 2;
	add.s32 	%r45, %r32, %r43;
	st.shared.u32 	[%r45+4], %r42;
	bra.uni 	$L__BB0_7;
$L__BB0_6:
	shl.b32 	%r36, %r3, 2;
	add.s32 	%r38, %r32, %r36;
	mov.b32 	%r39, 0;
	st.shared.u32 	[%r38+4], %r39;
$L__BB0_7:
	add.s32 	%r12, %r2, -1;
	setp.ne.s32 	%p12, %r4, %r12;
	@%p12 bra 	$L__BB0_11;
	setp.ge.s32 	%p13, %r5, %r24;
	add.s32 	%r13, %r9, %r6;
	add.s32 	%r14, %r2, 1;
	setp.ge.s32 	%p14, %r13, %r26;
	or.pred  	%p15, %p13, %p14;
	@%p15 bra 	$L__BB0_10;
	mad.lo.s32 	%r51, %r24, %r13, %r5;
	mul.wide.s32 	%rd11, %r51, 4;
	add.s64 	%rd12, %rd1, %rd11;
	ld.global.u32 	%r52, [%rd12];
	mad.lo.s32 	%r53, %r14, %r8, %r3;
	shl.b32 	%r54, %r53, 2;
	add.s32 	%r56, %r32, %r54;
	st.shared.u32 	[%r56+4], %r52;
	bra.uni 	$L__BB0_11;
$L__BB0_10:
	mad.lo.s32 	%r46, %r14, %r8, %r3;
	shl.b32 	%r47, %r46, 2;
	add.s32 	%r49, %r32, %r47;
	mov.b32 	%r50, 0;
	st.shared.u32 	[%r49+4], %r50;
$L__BB0_11:
	setp.ne.s32 	%p16, %r3, 0;
	mul.lo.s32 	%r15, %r24, %r29;
	cvt.s64.s32 	%rd13, %r15;
	cvt.s64.s32 	%rd2, %r5;
	add.s64 	%rd14, %rd2, %rd13;
	shl.b64 	%rd15, %rd14, 2;
	add.s64 	%rd3, %rd1, %rd15;
	@%p16 bra 	$L__BB0_15;
	setp.ge.s32 	%p17, %r29, %r26;
	setp.lt.s32 	%p18, %r5, 1;
	or.pred  	%p19, %p18, %p17;
	@%p19 bra 	$L__BB0_14;
	ld.global.u32 	%r61, [%rd3+-4];
	shl.b32 	%r62, %r10, 2;
	add.s32 	%r64, %r32, %r62;
	st.shared.u32 	[%r64], %r61;
	bra.uni 	$L__BB0_15;
$L__BB0_14:
	shl.b32 	%r57, %r10, 2;
	add.s32 	%r59, %r32, %r57;
	mov.b32 	%r60, 0;
	st.shared.u32 	[%r59], %r60;
$L__BB0_15:
	add.s32 	%r16, %r1, -1;
	setp.ne.s32 	%p20, %r3, %r16;
	@%p20 bra 	$L__BB0_19;
	setp.ge.s32 	%p21, %r29, %r26;
	add.s32 	%r65, %r5, 1;
	setp.ge.s32 	%p22, %r65, %r24;
	or.pred  	%p23, %p22, %p21;
	@%p23 bra 	$L__BB0_18;
	ld.global.u32 	%r71, [%rd3+4];
	add.s32 	%r72, %r10, %r1;
	shl.b32 	%r73, %r72, 2;
	add.s32 	%r75, %r32, %r73;
	st.shared.u32 	[%r75+4], %r71;
	bra.uni 	$L__BB0_19;
$L__BB0_18:
	add.s32 	%r66, %r10, %r1;
	shl.b32 	%r67, %r66, 2;
	add.s32 	%r69, %r32, %r67;
	mov.b32 	%r70, 0;
	st.shared.u32 	[%r69+4], %r70;
$L__BB0_19:
	or.b32  	%r76, %r3, %r4;
	setp.ne.s32 	%p24, %r76, 0;
	add.s32 	%r77, %r29, -1;
	mul.lo.s32 	%r78, %r24, %r77;
	cvt.s64.s32 	%rd16, %r78;
	add.s64 	%rd17, %rd2, %rd16;
	shl.b64 	%rd18, %rd17, 2;
	add.s64 	%rd4, %rd1, %rd18;
	@%p24 bra 	$L__BB0_23;
	setp.lt.s32 	%p25, %r5, 1;
	setp.eq.s32 	%p26, %r29, 0;
	or.pred  	%p27, %p25, %p26;
	@%p27 bra 	$L__BB0_22;
	ld.global.u32 	%r80, [%rd4+-4];
	st.shared.u32 	[sharedTile], %r80;
	bra.uni 	$L__BB0_23;
$L__BB0_22:
	mov.b32 	%r79, 0;
	st.shared.u32 	[sharedTile], %r79;
$L__BB0_23:
	setp.ne.s32 	%p28, %r3, %r16;
	setp.ne.s32 	%p29, %r4, 0;
	or.pred  	%p30, %p29, %p28;
	@%p30 bra 	$L__BB0_27;
	add.s32 	%r81, %r5, 1;
	setp.ge.s32 	%p31, %r81, %r24;
	setp.eq.s32 	%p32, %r29, 0;
	or.pred  	%p33, %p31, %p32;
	@%p33 bra 	$L__BB0_26;
	ld.global.u32 	%r86, [%rd4+4];
	shl.b32 	%r87, %r1, 2;
	add.s32 	%r89, %r32, %r87;
	st.shared.u32 	[%r89+4], %r86;
	bra.uni 	$L__BB0_27;
$L__BB0_26:
	shl.b32 	%r82, %r1, 2;
	add.s32 	%r84, %r32, %r82;
	mov.b32 	%r85, 0;
	st.shared.u32 	[%r84+4], %r85;
$L__BB0_27:
	setp.ne.s32 	%p34, %r3, 0;
	setp.ne.s32 	%p35, %r4, %r12;
	or.pred  	%p36, %p34, %p35;
	@%p36 bra 	$L__BB0_31;
	add.s32 	%r17, %r9, %r6;
	mad.lo.s32 	%r18, %r8, %r2, %r8;
	setp.lt.s32 	%p37, %r5, 1;
	setp.ge.s32 	%p38, %r17, %r26;
	or.pred  	%p39, %p37, %p38;
	@%p39 bra 	$L__BB0_30;
	mul.lo.s32 	%r95, %r24, %r17;
	cvt.s64.s32 	%rd19, %r95;
	cvt.u64.u32 	%rd20, %r5;
	add.s64 	%rd21, %rd20, %rd19;
	shl.b64 	%rd22, %rd21, 2;
	add.s64 	%rd23, %rd1, %rd22;
	ld.global.u32 	%r96, [%rd23+-4];
	shl.b32 	%r97, %r18, 2;
	add.s32 	%r99, %r32, %r97;
	st.shared.u32 	[%r99], %r96;
	bra.uni 	$L__BB0_31;
$L__BB0_30:
	shl.b32 	%r91, %r18, 2;
	add.s32 	%r93, %r32, %r91;
	mov.b32 	%r94, 0;
	st.shared.u32 	[%r93], %r94;
$L__BB0_31:
	setp.ne.s32 	%p40, %r3, %r16;
	setp.ne.s32 	%p41, %r4, %r12;
	or.pred  	%p42, %p40, %p41;
	@%p42 bra 	$L__BB0_35;
	add.s32 	%r100, %r5, 1;
	add.s32 	%r19, %r9, %r6;
	mad.lo.s32 	%r102, %r8, %r2, %r8;
	add.s32 	%r20, %r1, %r102;
	setp.ge.s32 	%p43, %r100, %r24;
	setp.ge.s32 	%p44, %r19, %r26;
	or.pred  	%p45, %p43, %p44;
	@%p45 bra 	$L__BB0_34;
	mul.lo.s32 	%r107, %r24, %r19;
	cvt.s64.s32 	%rd24, %r107;
	add.s64 	%rd25, %rd24, %rd2;
	shl.b64 	%rd26, %rd25, 2;
	add.s64 	%rd27, %rd1, %rd26;
	ld.global.u32 	%r108, [%rd27+4];
	shl.b32 	%r109, %r20, 2;
	add.s32 	%r111, %r32, %r109;
	st.shared.u32 	[%r111+4], %r108;
	bra.uni 	$L__BB0_35;
$L__BB0_34:
	shl.b32 	%r103, %r20, 2;
	add.s32 	%r105, %r32, %r103;
	mov.b32 	%r106, 0;
	st.shared.u32 	[%r105+4], %r106;
$L__BB0_35:
	bar.sync 	0;
	@%p7 bra 	$L__BB0_42;
	mad.lo.s32 	%r112, %r8, %r4, %r3;
	shl.b32 	%r113, %r112, 2;
	add.s32 	%r115, %r32, %r113;
	ld.shared.u32 	%r116, [%r115];
	ld.shared.u32 	%r117, [%r115+4];
	add.s32 	%r118, %r117, %r116;
	ld.shared.u32 	%r119, [%r115+8];
	add.s32 	%r120, %r118, %r119;
	ld.shared.u32 	%r121, [%r11];
	add.s32 	%r122, %r120, %r121;
	ld.shared.u32 	%r123, [%r11+8];
	add.s32 	%r124, %r122, %r123;
	shl.b32 	%r125, %r8, 2;
	add.s32 	%r126, %r11, %r125;
	ld.shared.u32 	%r127, [%r126];
	add.s32 	%r128, %r124, %r127;
	ld.shared.u32 	%r129, [%r126+4];
	add.s32 	%r130, %r128, %r129;
	ld.shared.u32 	%r131, [%r126+8];
	add.s32 	%r21, %r130, %r131;
	ld.shared.u32 	%r22, [%r11+4];
	mov.pred 	%p53, 0;
	setp.eq.s32 	%p48, %r22, 0;
	@%p48 bra 	$L__BB0_39;
	setp.ne.s32 	%p49, %r22, 1;
	@%p49 bra 	$L__BB0_40;
	and.b32  	%r132, %r21, -2;
	setp.eq.s32 	%p53, %r132, 2;
	bra.uni 	$L__BB0_40;
$L__BB0_39:
	setp.eq.s32 	%p53, %r21, 3;
$L__BB0_40:
	selp.u32 	%r23, 1, 0, %p53;
	add.s32 	%r133, %r15, %r5;
	cvta.to.global.u64 	%rd28, %rd5;
	mul.wide.s32 	%rd29, %r133, 4;
	add.s64 	%rd30, %rd28, %rd29;
	st.global.u32 	[%rd30], %r23;
	setp.gt.s32 	%p50, %r5, 3;
	setp.gt.u32 	%p51, %r29, 3;
	or.pred  	%p52, %p50, %p51;
	@%p52 bra 	$L__BB0_42;
	add.u64 	%rd31, %SP, 0;
	add.u64 	%rd32, %SPL, 0;
	st.local.v2.u32 	[%rd32], {%r5, %r29};
	st.local.v2.u32 	[%rd32+8], {%r22, %r21};
	st.local.u32 	[%rd32+16], %r23;
	mov.u64 	%rd33, $str;
	cvta.global.u64 	%rd34, %rd33;
	{ // callseq 0, 0
	.param .b64 param0;
	st.param.b64 	[param0], %rd34;
	.param .b64 param1;
	st.param.b64 	[param1], %rd31;
	.param .b32 retval0;
	call.uni (retval0), 
	vprintf, 
	(
	param0, 
	param1
	);
	ld.param.b32 	%r134, [retval0];
	} // callseq 0
$L__BB0_42:
	ret;

}


// ===== COMPILED SASS (sm_100) =====

	.target	sm_100

	.elftype	@"ET_EXEC"


//--------------------- .note.nv.tkinfo           --------------------------
	.section	.note.nv.tkinfo,"",@"SHT_NOTE"
	.sectionflags	@"SHF_NOTE_NV_TKINFO"
	.tkinfo
        /*0018*/ 	.word	0x00000002
        /*0030*/ 	.string	""
        /*0030*/ 	.string	"ptxas"
        /*0030*/ 	.string	"Cuda compilation tools, release 13.0, V13.0.88"
        /*0030*/ 	.string	"Build cuda_13.0.r13.0/compiler.36424714_0"
        /*0030*/ 	.string	"-arch sm_100 -m 64 "



//--------------------- .note.nv.cuinfo           --------------------------
	.section	.note.nv.cuinfo,"",@"SHT_NOTE"
	.sectionflags	@"SHF_NOTE_NV_CUINFO"
        /*0018*/ 	.short	0x0002
        /*001a*/ 	.short	0x0064
        /*001c*/ 	.short	0x0082
	.zero		2


//--------------------- .nv.info                  --------------------------
	.section	.nv.info,"",@"SHT_CUDA_INFO"
	.align	4


	//----- nvinfo : EIATTR_REGCOUNT
	.align		4
        /*0000*/ 	.byte	0x04, 0x2f
        /*0002*/ 	.short	(.L_2 - .L_1)
	.align		4
.L_1:
        /*0004*/ 	.word	index@(_Z16gameOfLifeKernelPKiPiii)
        /*0008*/ 	.word	0x00000018


	//----- nvinfo : EIATTR_FRAME_SIZE
	.align		4
.L_2:
        /*000c*/ 	.byte	0x04, 0x11
        /*000e*/ 	.short	(.L_4 - .L_3)
	.align		4
.L_3:
        /*0010*/ 	.word	index@(_Z16gameOfLifeKernelPKiPiii)
        /*0014*/ 	.word	0x00000018


	//----- nvinfo : EIATTR_MIN_STACK_SIZE
	.align		4
.L_4:
        /*0018*/ 	.byte	0x04, 0x12
        /*001a*/ 	.short	(.L_6 - .L_5)
	.align		4
.L_5:
        /*001c*/ 	.word	index@(_Z16gameOfLifeKernelPKiPiii)
        /*0020*/ 	.word	0x00000018
.L_6:


//--------------------- .nv.compat                --------------------------
	.section	.nv.compat,"",@"SHT_CUDA_COMPAT_INFO"
	.align	4
        /*0000*/ 	.byte	0x02, 0x09, 0x00, 0x00, 0x02, 0x02, 0x01, 0x00, 0x02, 0x05, 0x05, 0x00, 0x03, 0x07, 0x01, 0x01
        /*0010*/ 	.byte	0x02, 0x03, 0x00, 0x00, 0x02, 0x06, 0x01, 0x00, 0x04, 0x0b, 0x08, 0x00, 0x09, 0x00, 0x00, 0x00
        /*0020*/ 	.byte	0x00, 0x00, 0x00, 0x00


//--------------------- .nv.info._Z16gameOfLifeKernelPKiPiii --------------------------
	.section	.nv.info._Z16gameOfLifeKernelPKiPiii,"",@"SHT_CUDA_INFO"
	.sectionflags	@""
	.align	4


	//----- nvinfo : EIATTR_CUDA_API_VERSION
	.align		4
        /*0000*/ 	.byte	0x04, 0x37
        /*0002*/ 	.short	(.L_8 - .L_7)
.L_7:
        /*0004*/ 	.word	0x00000082


	//----- nvinfo : EIATTR_KPARAM_INFO
	.align		4
.L_8:
        /*0008*/ 	.byte	0x04, 0x17
        /*000a*/ 	.short	(.L_10 - .L_9)
.L_9:
        /*000c*/ 	.word	0x00000000
        /*0010*/ 	.short	0x0003
        /*0012*/ 	.short	0x0014
        /*0014*/ 	.byte	0x00, 0xf0, 0x11, 0x00


	//----- nvinfo : EIATTR_KPARAM_INFO
	.align		4
.L_10:
        /*0018*/ 	.byte	0x04, 0x17
        /*001a*/ 	.short	(.L_12 - .L_11)
.L_11:
        /*001c*/ 	.word	0x00000000
        /*0020*/ 	.short	0x0002
        /*0022*/ 	.short	0x0010
        /*0024*/ 	.byte	0x00, 0xf0, 0x11, 0x00


	//----- nvinfo : EIATTR_KPARAM_INFO
	.align		4
.L_12:
        /*0028*/ 	.byte	0x04, 0x17
        /*002a*/ 	.short	(.L_14 - .L_13)
.L_13:
        /*002c*/ 	.word	0x00000000
        /*0030*/ 	.short	0x0001
        /*0032*/ 	.short	0x0008
        /*0034*/ 	.byte	0x00, 0xf5, 0x21, 0x00


	//----- nvinfo : EIATTR_KPARAM_INFO
	.align		4
.L_14:
        /*0038*/ 	.byte	0x04, 0x17
        /*003a*/ 	.short	(.L_16 - .L_15)
.L_15:
        /*003c*/ 	.word	0x00000000
        /*0040*/ 	.short	0x0000
        /*0042*/ 	.short	0x0000
        /*0044*/ 	.byte	0x00, 0xf5, 0x21, 0x00


	//----- nvinfo : EIATTR_SPARSE_MMA_MASK
	.align		4
.L_16:
        /*0048*/ 	.byte	0x03, 0x50
        /*004a*/ 	.short	0x0000


	//----- nvinfo : EIATTR_MAXREG_COUNT
	.align		4
        /*004c*/ 	.byte	0x03, 0x1b
        /*004e*/ 	.short	0x00ff


	//----- nvinfo : EIATTR_NUM_BARRIERS
	.align		4
        /*0050*/ 	.byte	0x02, 0x4c
        /*0052*/ 	.byte	0x01
	.zero		1


	//----- nvinfo : EIATTR_EXTERNS
	.align		4
        /*0054*/ 	.byte	0x04, 0x0f
        /*0056*/ 	.short	(.L_18 - .L_17)


	//   ....[0]....
	.align		4
.L_17:
        /*0058*/ 	.word	index@(vprintf)


	//----- nvinfo : EIATTR_MERCURY_ISA_VERSION
	.align		4
.L_18:
        /*005c*/ 	.byte	0x03, 0x5f
        /*005e*/ 	.short	0x0101


	//----- nvinfo : EIATTR_VRC_CTA_INIT_COUNT
	.align		4
        /*0060*/ 	.byte	0x02, 0x4a
	.zero		1
	.zero		1


	//----- nvinfo : EIATTR_SYSCALL_OFFSETS
	.align		4
        /*0064*/ 	.byte	0x04, 0x46
        /*0066*/ 	.short	(.L_20 - .L_19)


	//   ....[0]....
.L_19:
        /*0068*/ 	.word	0x00000e30


	//----- nvinfo : EIATTR_EXIT_INSTR_OFFSETS
	.align		4
.L_20:
        /*006c*/ 	.byte	0x04, 0x1c
        /*006e*/ 	.short	(.L_22 - .L_21)


	//   ....[0]....
.L_21:
        /*0070*/ 	.word	0x00000b60


	//   ....[1]....
        /*0074*/ 	.word	0x00000d90


	//   ....[2]....
        /*0078*/ 	.word	0x00000e40


	//----- nvinfo : EIATTR_CRS_STACK_SIZE
	.align		4
.L_22:
        /*007c*/ 	.byte	0x04, 0x1e
        /*007e*/ 	.short	(.L_24 - .L_23)
.L_23:
        /*0080*/ 	.word	0x00000000


	//----- nvinfo : EIATTR_CBANK_PARAM_SIZE
	.align		4
.L_24:
        /*0084*/ 	.byte	0x03, 0x19
        /*0086*/ 	.short	0x0018


	//----- nvinfo : EIATTR_PARAM_CBANK
	.align		4
        /*0088*/ 	.byte	0x04, 0x0a
        /*008a*/ 	.short	(.L_26 - .L_25)
	.align		4
.L_25:
        /*008c*/ 	.word	index@(.nv.constant0._Z16gameOfLifeKernelPKiPiii)
        /*0090*/ 	.short	0x0380
        /*0092*/ 	.short	0x0018


	//----- nvinfo : EIATTR_SW_WAR
	.align		4
.L_26:
        /*0094*/ 	.byte	0x04, 0x36
        /*0096*/ 	.short	(.L_28 - .L_27)
.L_27:
        /*0098*/ 	.word	0x00000008
.L_28:


//--------------------- .nv.callgraph             --------------------------
	.section	.nv.callgraph,"",@"SHT_CUDA_CALLGRAPH"
	.align	4
	.sectionentsize	8
	.align		4
        /*0000*/ 	.word	0x00000000
	.align		4
        /*0004*/ 	.word	0xffffffff
	.align		4
        /*0008*/ 	.word	index@(_Z16gameOfLifeKernelPKiPiii)
	.align		4
        /*000c*/ 	.word	index@(vprintf)
	.align		4
        /*0010*/ 	.word	0x00000000
	.align		4
        /*0014*/ 	.word	0xfffffffe
	.align		4
        /*0018*/ 	.word	0x00000000
	.align		4
        /*001c*/ 	.word	0xfffffffd
	.align		4
        /*0020*/ 	.word	0x00000000
	.align		4
        /*0024*/ 	.word	0xfffffffc


//--------------------- .nv.constant4             --------------------------
	.section	.nv.constant4,"a",@progbits
	.align	8
	.align		8
.nv.constant4:
        /*0000*/ 	.dword	vprintf
	.align		8
        /*0008*/ 	.dword	$str


//--------------------- .text._Z16gameOfLifeKernelPKiPiii --------------------------
	.section	.text._Z16gameOfLifeKernelPKiPiii,"ax",@progbits
	.align	128
        .global         _Z16gameOfLifeKernelPKiPiii
        .type           _Z16gameOfLifeKernelPKiPiii,@function
        .size           _Z16gameOfLifeKernelPKiPiii,(.L_x_29 - _Z16gameOfLifeKernelPKiPiii)
        .other          _Z16gameOfLifeKernelPKiPiii,@"STO_CUDA_ENTRY STV_DEFAULT"
_Z16gameOfLifeKernelPKiPiii:
.text._Z16gameOfLifeKernelPKiPiii:
[----:B------:R-:W0:Y:S01]  /*0000*/  LDC R1, c[0x0][0x37c] ;  /* 0x0000df00ff017b82 */ /* 0x000e220000000800 */
[----:B------:R-:W1:Y:S01]  /*0010*/  S2R R0, SR_TID.Y ;  /* 0x0000000000007919 */ /* 0x000e620000002200 */
[----:B------:R-:W2:Y:S06]  /*0020*/  LDCU UR7, c[0x0][0x2fc] ;  /* 0x00005f80ff0777ac */ /* 0x000eac0008000800 */
[----:B------:R-:W3:Y:S01]  /*0030*/  LDC R8, c[0x0][0x360] ;  /* 0x0000d800ff087b82 */ /* 0x000ee20000000800 */
[----:B0-----:R-:W-:Y:S01]  /*0040*/  VIADD R1, R1, 0xffffffe8 ;  /* 0xffffffe801017836 */ /* 0x001fe20000000000 */
[----:B------:R-:W3:Y:S01]  /*0050*/  S2R R9, SR_TID.X ;  /* 0x0000000000097919 */ /* 0x000ee20000002100 */
[----:B------:R-:W0:Y:S05]  /*0060*/  LDCU.64 UR8, c[0x0][0x390] ;  /* 0x00007200ff0877ac */ /* 0x000e2a0008000a00 */
[----:B------:R-:W4:Y:S08]  /*0070*/  S2UR UR5, SR_CTAID.Y ;  /* 0x00000000000579c3 */ /* 0x000f300000002600 */
[----:B------:R-:W4:Y:S08]  /*0080*/  LDC R10, c[0x0][0x364] ;  /* 0x0000d900ff0a7b82 */ /* 0x000f300000000800 */
[----:B------:R-:W3:Y:S01]  /*0090*/  S2UR UR4, SR_CTAID.X ;  /* 0x00000000000479c3 */ /* 0x000ee20000002500 */
[----:B----4-:R-:W-:-:S04]  /*00a0*/  IMAD R11, R10, UR5, RZ ;  /* 0x000000050a0b7c24 */ /* 0x010fc8000f8e02ff */
[----:B-1----:R-:W-:Y:S02]  /*00b0*/  IMAD.IADD R3, R11, 0x1, R0 ;  /* 0x000000010b037824 */ /* 0x002fe400078e0200 */
[----:B---3--:R-:W-:-:S03]  /*00c0*/  IMAD R2, R8, UR4, R9 ;  /* 0x0000000408027c24 */ /* 0x008fc6000f8e0209 */
[----:B0-----:R-:W-:Y:S01]  /*00d0*/  ISETP.GE.AND P0, PT, R3, UR9, PT ;  /* 0x0000000903007c0c */ /* 0x001fe2000bf06270 */
[----:B------:R-:W0:Y:S03]  /*00e0*/  LDCU.64 UR4, c[0x0][0x358] ;  /* 0x00006b00ff0477ac */ /* 0x000e260008000a00 */
[----:B------:R-:W-:-:S13]  /*00f0*/  ISETP.LT.AND P0, PT, R2, UR8, !P0 ;  /* 0x0000000802007c0c */ /* 0x000fda000c701270 */
[----:B------:R-:W1:Y:S01]  /*0100*/  @P0 LDC.64 R4, c[0x0][0x380] ;  /* 0x0000e000ff040b82 */ /* 0x000e620000000a00 */
[----:B------:R-:W-:-:S04]  /*0110*/  @P0 IMAD R7, R3, UR8, R2 ;  /* 0x0000000803070c24 */ /* 0x000fc8000f8e0202 */
[----:B-1----:R-:W-:-:S06]  /*0120*/  @P0 IMAD.WIDE R4, R7, 0x4, R4 ;  /* 0x0000000407040825 */ /* 0x002fcc00078e0204 */
[----:B0-----:R-:W3:Y:S01]  /*0130*/  @P0 LDG.E R4, desc[UR4][R4.64] ;  /* 0x0000000404040981 */ /* 0x001ee2000c1e1900 */
[----:B------:R-:W-:Y:S01]  /*0140*/  VIADD R13, R8, 0x2 ;  /* 0x00000002080d7836 */ /* 0x000fe20000000000 */
[----:B------:R-:W-:Y:S01]  /*0150*/  MOV R12, 0x400 ;  /* 0x00000400000c7802 */ /* 0x000fe20000000f00 */
[----:B------:R-:W0:Y:S01]  /*0160*/  LDCU UR6, c[0x0][0x2f8] ;  /* 0x00005f00ff0677ac */ /* 0x000e220008000800 */
[----:B------:R-:W1:Y:S01]  /*0170*/  S2R R7, SR_CgaCtaId ;  /* 0x0000000000077919 */ /* 0x000e620000008800 */
[----:B------:R-:W-:Y:S01]  /*0180*/  IMAD R17, R13, R0, R13 ;  /* 0x000000000d117224 */ /* 0x000fe200078e020d */
[----:B------:R-:W-:Y:S01]  /*0190*/  ISETP.NE.AND P1, PT, R0, RZ, PT ;  /* 0x000000ff0000720c */ /* 0x000fe20003f25270 */
[----:B------:R-:W-:Y:S02]  /*01a0*/  BSSY.RECONVERGENT B0, `(.L_x_0) ;  /* 0x0000016000007945 */ /* 0x000fe40003800200 */
[----:B------:R-:W-:Y:S01]  /*01b0*/  IMAD.IADD R15, R17, 0x1, R9 ;  /* 0x00000001110f7824 */ /* 0x000fe200078e0209 */
[----:B0-----:R-:W-:-:S02]  /*01c0*/  IADD3 R6, P2, PT, R1, UR6, RZ ;  /* 0x0000000601067c10 */ /* 0x001fc4000ff5e0ff */
[----:B-1----:R-:W-:-:S03]  /*01d0*/  LEA R12, R7, R12, 0x18 ;  /* 0x0000000c070c7211 */ /* 0x002fc600078ec0ff */
[----:B--2---:R-:W-:Y:S02]  /*01e0*/  IMAD.X R7, RZ, RZ, UR7, P2 ;  /* 0x00000007ff077e24 */ /* 0x004fe400090e06ff */
[----:B------:R-:W-:-:S05]  /*01f0*/  IMAD R15, R15, 0x4, R12 ;  /* 0x000000040f0f7824 */ /* 0x000fca00078e020c */
[----:B---3--:R0:W-:Y:S04]  /*0200*/  @P0 STS [R15+0x4], R4 ;  /* 0x000004040f000388 */ /* 0x0081e80000000800 */
[----:B------:R0:W-:Y:S01]  /*0210*/  @!P0 STS [R15+0x4], RZ ;  /* 0x000004ff0f008388 */ /* 0x0001e20000000800 */
[----:B------:R-:W-:Y:S05]  /*0220*/  @P1 BRA `(.L_x_1) ;  /* 0x0000000000341947 */ /* 0x000fea0003800000 */
[----:B------:R-:W-:-:S04]  /*0230*/  ISETP.GE.AND P1, PT, R2, UR8, PT ;  /* 0x0000000802007c0c */ /* 0x000fc8000bf26270 */
[----:B------:R-:W-:-:S13]  /*0240*/  ISETP.EQ.OR P1, PT, R3, RZ, P1 ;  /* 0x000000ff0300720c */ /* 0x000fda0000f22670 */
[----:B------:R-:W-:Y:S05]  /*0250*/  @P1 BRA `(.L_x_2) ;  /* 0x0000000000201947 */ /* 0x000fea0003800000 */
[----:B0-----:R-:W0:Y:S01]  /*0260*/  LDC.64 R4, c[0x0][0x380] ;  /* 0x0000e000ff047b82 */ /* 0x001e220000000a00 */
[----:B------:R-:W-:-:S04]  /*0270*/  VIADD R19, R3, 0xffffffff ;  /* 0xffffffff03137836 */ /* 0x000fc80000000000 */
[----:B------:R-:W-:-:S04]  /*0280*/  IMAD R19, R19, UR8, R2 ;  /* 0x0000000813137c24 */ /* 0x000fc8000f8e0202 */
[----:B0-----:R-:W-:-:S06]  /*0290*/  IMAD.WIDE R4, R19, 0x4, R4 ;  /* 0x0000000413047825 */ /* 0x001fcc00078e0204 */
[----:B------:R-:W2:Y:S01]  /*02a0*/  LDG.E R4, desc[UR4][R4.64] ;  /* 0x0000000404047981 */ /* 0x000ea2000c1e1900 */
[----:B------:R-:W-:-:S05]  /*02b0*/  IMAD R19, R9, 0x4, R12 ;  /* 0x0000000409137824 */ /* 0x000fca00078e020c */
[----:B--2---:R1:W-:Y:S01]  /*02c0*/  STS [R19+0x4], R4 ;  /* 0x0000040413007388 */ /* 0x0043e20000000800 */
[----:B------:R-:W-:Y:S05]  /*02d0*/  BRA `(.L_x_1) ;  /* 0x0000000000087947 */ /* 0x000fea0003800000 */
.L_x_2:
[----:B0-----:R-:W-:-:S05]  /*02e0*/  IMAD R4, R9, 0x4, R12 ;  /* 0x0000000409047824 */ /* 0x001fca00078e020c */
[----:B------:R2:W-:Y:S02]  /*02f0*/  STS [R4+0x4], RZ ;  /* 0x000004ff04007388 */ /* 0x0005e40000000800 */
.L_x_1:
[----:B------:R-:W-:Y:S05]  /*0300*/  BSYNC.RECONVERGENT B0 ;  /* 0x0000000000007941 */ /* 0x000fea0003800200 */
.L_x_0:
[----:B------:R-:W-:Y:S01]  /*0310*/  VIADD R5, R10, 0xffffffff ;  /* 0xffffffff0a057836 */ /* 0x000fe20000000000 */
[----:B------:R-:W-:Y:S01]  /*0320*/  BSSY.RECONVERGENT B0, `(.L_x_3) ;  /* 0x0000014000007945 */ /* 0x000fe20003800200 */
[----:B------:R-:W-:-:S03]  /*0330*/  VIADD R14, R0, 0x1 ;  /* 0x00000001000e7836 */ /* 0x000fc60000000000 */
[----:B------:R-:W-:-:S13]  /*0340*/  ISETP.NE.AND P1, PT, R0, R5, PT ;  /* 0x000000050000720c */ /* 0x000fda0003f25270 */
[----:B------:R-:W-:Y:S05]  /*0350*/  @P1 BRA `(.L_x_4) ;  /* 0x0000000000401947 */ /* 0x000fea0003800000 */
[----:B-1----:R-:W-:Y:S02]  /*0360*/  IMAD.IADD R19, R11, 0x1, R14 ;  /* 0x000000010b137824 */ /* 0x002fe400078e020e */
[----:B------:R-:W-:-:S03]  /*0370*/  VIADD R16, R10, 0x1 ;  /* 0x000000010a107836 */ /* 0x000fc60000000000 */
[----:B------:R-:W-:-:S04]  /*0380*/  ISETP.GE.AND P2, PT, R19, UR9, PT ;  /* 0x0000000913007c0c */ /* 0x000fc8000bf46270 */
[----:B------:R-:W-:-:S13]  /*0390*/  ISETP.GE.OR P2, PT, R2, UR8, P2 ;  /* 0x0000000802007c0c */ /* 0x000fda0009746670 */
[----:B------:R-:W-:Y:S05]  /*03a0*/  @P2 BRA `(.L_x_5) ;  /* 0x0000000000202947 */ /* 0x000fea0003800000 */
[----:B0-2---:R-:W0:Y:S01]  /*03b0*/  LDC.64 R4, c[0x0][0x380] ;  /* 0x0000e000ff047b82 */ /* 0x005e220000000a00 */
[----:B------:R-:W-:-:S04]  /*03c0*/  IMAD R19, R19, UR8, R2 ;  /* 0x0000000813137c24 */ /* 0x000fc8000f8e0202 */
[----:B0-----:R-:W-:-:S06]  /*03d0*/  IMAD.WIDE R4, R19, 0x4, R4 ;  /* 0x0000000413047825 */ /* 0x001fcc00078e0204 */
[----:B------:R-:W2:Y:S01]  /*03e0*/  LDG.E R4, desc[UR4][R4.64] ;  /* 0x0000000404047981 */ /* 0x000ea2000c1e1900 */
[----:B------:R-:W-:-:S04]  /*03f0*/  IMAD R19, R13, R16, R9 ;  /* 0x000000100d137224 */ /* 0x000fc800078e0209 */
[----:B------:R-:W-:-:S05]  /*0400*/  IMAD R19, R19, 0x4, R12 ;  /* 0x0000000413137824 */ /* 0x000fca00078e020c */
[----:B--2---:R4:W-:Y:S01]  /*0410*/  STS [R19+0x4], R4 ;  /* 0x0000040413007388 */ /* 0x0049e20000000800 */
[----:B------:R-:W-:Y:S05]  /*0420*/  BRA `(.L_x_4) ;  /* 0x00000000000c7947 */ /* 0x000fea0003800000 */
.L_x_5:
[----:B------:R-:W-:-:S04]  /*0430*/  IMAD R5, R13, R16, R9 ;  /* 0x000000100d057224 */ /* 0x000fc800078e0209 */
[----:B------:R-:W-:-:S05]  /*0440*/  IMAD R5, R5, 0x4, R12 ;  /* 0x0000000405057824 */ /* 0x000fca00078e020c */
[----:B------:R3:W-:Y:S02]  /*0450*/  STS [R5+0x4], RZ ;  /* 0x000004ff05007388 */ /* 0x0007e40000000800 */
.L_x_4:
[----:B------:R-:W-:Y:S05]  /*0460*/  BSYNC.RECONVERGENT B0 ;  /* 0x0000000000007941 */ /* 0x000fea0003800200 */
.L_x_3:
[----:B-1--4-:R-:W-:Y:S01]  /*0470*/  IMAD R19, R3, UR8, RZ ;  /* 0x0000000803137c24 */ /* 0x012fe2000f8e02ff */
[----:B------:R-:W0:Y:S01]  /*0480*/  LDCU.64 UR6, c[0x0][0x380] ;  /* 0x00007000ff0677ac */ /* 0x000e220008000a00 */
[----:B------:R-:W-:Y:S01]  /*0490*/  SHF.R.S32.HI R16, RZ, 0x1f, R2 ;  /* 0x0000001fff107819 */ /* 0x000fe20000011402 */
[----:B------:R-:W-:Y:S02]  /*04a0*/  BSSY.RECONVERGENT B0, `(.L_x_6) ;  /* 0x0000010000007945 */ /* 0x000fe40003800200 */
[----:B---3--:R-:W-:-:S04]  /*04b0*/  IADD3 R5, P2, PT, R2, R19, RZ ;  /* 0x0000001302057210 */ /* 0x008fc80007f5e0ff */
[----:B------:R-:W-:Y:S02]  /*04c0*/  LEA.HI.X.SX32 R18, R19, R16, 0x1, P2 ;  /* 0x0000001013127211 */ /* 0x000fe400010f0eff */
[----:B------:R-:W-:Y:S02]  /*04d0*/  ISETP.NE.AND P2, PT, R9, RZ, PT ;  /* 0x000000ff0900720c */ /* 0x000fe40003f45270 */
[----:B0-2---:R-:W-:-:S04]  /*04e0*/  LEA R4, P3, R5, UR6, 0x2 ;  /* 0x0000000605047c11 */ /* 0x005fc8000f8610ff */
[----:B------:R-:W-:-:S07]  /*04f0*/  LEA.HI.X R5, R5, UR7, R18, 0x2, P3 ;  /* 0x0000000705057c11 */ /* 0x000fce00098f1412 */
[----:B------:R-:W-:Y:S05]  /*0500*/  @P2 BRA `(.L_x_7) ;  /* 0x0000000000242947 */ /* 0x000fea0003800000 */
[----:B------:R-:W-:-:S04]  /*0510*/  ISETP.GE.AND P2, PT, R3, UR9, PT ;  /* 0x0000000903007c0c */ /* 0x000fc8000bf46270 */
[----:B------:R-:W-:-:S13]  /*0520*/  ISETP.LT.OR P2, PT, R2, 0x1, P2 ;  /* 0x000000010200780c */ /* 0x000fda0001741670 */
[----:B------:R-:W-:Y:S05]  /*0530*/  @P2 BRA `(.L_x_8) ;  /* 0x0000000000102947 */ /* 0x000fea0003800000 */
[----:B------:R-:W2:Y:S01]  /*0540*/  LDG.E R18, desc[UR4][R4.64+-0x4] ;  /* 0xfffffc0404127981 */ /* 0x000ea2000c1e1900 */
[----:B------:R-:W-:-:S05]  /*0550*/  IMAD R21, R17, 0x4, R12 ;  /* 0x0000000411157824 */ /* 0x000fca00078e020c */
[----:B--2---:R0:W-:Y:S01]  /*0560*/  STS [R21], R18 ;  /* 0x0000001215007388 */ /* 0x0041e20000000800 */
[----:B------:R-:W-:Y:S05]  /*0570*/  BRA `(.L_x_7) ;  /* 0x0000000000087947 */ /* 0x000fea0003800000 */
.L_x_8:
[----:B------:R-:W-:-:S05]  /*0580*/  IMAD R18, R17, 0x4, R12 ;  /* 0x0000000411127824 */ /* 0x000fca00078e020c */
[----:B------:R1:W-:Y:S02]  /*0590*/  STS [R18], RZ ;  /* 0x000000ff12007388 */ /* 0x0003e40000000800 */
.L_x_7:
[----:B------:R-:W-:Y:S05]  /*05a0*/  BSYNC.RECONVERGENT B0 ;  /* 0x0000000000007941 */ /* 0x000fea0003800200 */
.L_x_6:
[----:B01----:R-:W-:Y:S01]  /*05b0*/  VIADD R18, R8, 0xffffffff ;  /* 0xffffffff08127836 */ /* 0x003fe20000000000 */
[----:B------:R-:W-:Y:S04]  /*05c0*/  BSSY.RECONVERGENT B0, `(.L_x_9) ;  /* 0x000000f000007945 */ /* 0x000fe80003800200 */
[----:B------:R-:W-:-:S13]  /*05d0*/  ISETP.NE.AND P2, PT, R9, R18, PT ;  /* 0x000000120900720c */ /* 0x000fda0003f45270 */
[----:B------:R-:W-:Y:S05]  /*05e0*/  @P2 BRA `(.L_x_10) ;  /* 0x0000000000302947 */ /* 0x000fea0003800000 */
[----:B------:R-:W-:Y:S01]  /*05f0*/  VIADD R20, R2, 0x1 ;  /* 0x0000000102147836 */ /* 0x000fe20000000000 */
[----:B------:R-:W-:-:S04]  /*0600*/  ISETP.GE.AND P3, PT, R3, UR9, PT ;  /* 0x0000000903007c0c */ /* 0x000fc8000bf66270 */
[----:B------:R-:W-:-:S13]  /*0610*/  ISETP.GE.OR P3, PT, R20, UR8, P3 ;  /* 0x0000000814007c0c */ /* 0x000fda0009f66670 */
[----:B------:R-:W-:Y:S05]  /*0620*/  @P3 BRA `(.L_x_11) ;  /* 0x0000000000143947 */ /* 0x000fea0003800000 */
[----:B------:R-:W2:Y:S01]  /*0630*/  LDG.E R4, desc[UR4][R4.64+0x4] ;  /* 0x0000040404047981 */ /* 0x000ea2000c1e1900 */
[----:B------:R-:W-:-:S04]  /*0640*/  IMAD.IADD R17, R17, 0x1, R8 ;  /* 0x0000000111117824 */ /* 0x000fc800078e0208 */
[----:B------:R-:W-:-:S05]  /*0650*/  IMAD R17, R17, 0x4, R12 ;  /* 0x0000000411117824 */ /* 0x000fca00078e020c */
[----:B--2---:R1:W-:Y:S01]  /*0660*/  STS [R17+0x4], R4 ;  /* 0x0000040411007388 */ /* 0x0043e20000000800 */
[----:B------:R-:W-:Y:S05]  /*0670*/  BRA `(.L_x_10) ;  /* 0x00000000000c7947 */ /* 0x000fea0003800000 */
.L_x_11:
[----:B------:R-:W-:-:S04]  /*0680*/  IMAD.IADD R17, R17, 0x1, R8 ;  /* 0x0000000111117824 */ /* 0x000fc800078e0208 */
[----:B------:R-:W-:-:S05]  /*0690*/  IMAD R17, R17, 0x4, R12 ;  /* 0x0000000411117824 */ /* 0x000fca00078e020c */
[----:B------:R0:W-:Y:S02]  /*06a0*/  STS [R17+0x4], RZ ;  /* 0x000004ff11007388 */ /* 0x0001e40000000800 */
.L_x_10:
[----:B------:R-:W-:Y:S05]  /*06b0*/  BSYNC.RECONVERGENT B0 ;  /* 0x0000000000007941 */ /* 0x000fea0003800200 */
.L_x_9:
[----:B------:R-:W-:Y:S01]  /*06c0*/  VIADD R5, R3, 0xffffffff ;  /* 0xffffffff03057836 */ /* 0x000fe20000000000 */
[----:B------:R-:W-:Y:S03]  /*06d0*/  BSSY.RECONVERGENT B0, `(.L_x_12) ;  /* 0x000000f000007945 */ /* 0x000fe60003800200 */
[----:B------:R-:W-:-:S05]  /*06e0*/  IMAD R5, R5, UR8, RZ ;  /* 0x0000000805057c24 */ /* 0x000fca000f8e02ff */
[----:B01----:R-:W-:-:S04]  /*06f0*/  IADD3 R17, P3, PT, R2, R5, RZ ;  /* 0x0000000502117210 */ /* 0x003fc80007f7e0ff */
[----:B------:R-:W-:Y:S02]  /*0700*/  LEA.HI.X.SX32 R20, R5, R16, 0x1, P3 ;  /* 0x0000001005147211 */ /* 0x000fe400018f0eff */
[----:B------:R-:W-:Y:S02]  /*0710*/  LOP3.LUT P3, RZ, R9, R0, RZ, 0xfc, !PT ;  /* 0x0000000009ff7212 */ /* 0x000fe4000786fcff */
[----:B------:R-:W-:-:S04]  /*0720*/  LEA R4, P4, R17, UR6, 0x2 ;  /* 0x0000000611047c11 */ /* 0x000fc8000f8810ff */
[----:B------:R-:W-:-:S07]  /*0730*/  LEA.HI.X R5, R17, UR7, R20, 0x2, P4 ;  /* 0x0000000711057c11 */ /* 0x000fce000a0f1414 */
[----:B------:R-:W-:Y:S05]  /*0740*/  @P3 BRA `(.L_x_13) ;  /* 0x00000000001c3947 */ /* 0x000fea0003800000 */
[----:B------:R-:W-:-:S04]  /*0750*/  ISETP.NE.AND P3, PT, R3, RZ, PT ;  /* 0x000000ff0300720c */ /* 0x000fc80003f65270 */
[----:B------:R-:W-:-:S13]  /*0760*/  ISETP.LT.OR P3, PT, R2, 0x1, !P3 ;  /* 0x000000010200780c */ /* 0x000fda0005f61670 */
[----:B------:R-:W-:Y:S05]  /*0770*/  @P3 BRA `(.L_x_14) ;  /* 0x00000000000c3947 */ /* 0x000fea0003800000 */
[----:B------:R-:W2:Y:S04]  /*0780*/  LDG.E R17, desc[UR4][R4.64+-0x4] ;  /* 0xfffffc0404117981 */ /* 0x000ea8000c1e1900 */
[----:B--2---:R0:W-:Y:S01]  /*0790*/  STS [R12], R17 ;  /* 0x000000110c007388 */ /* 0x0041e20000000800 */
[----:B------:R-:W-:Y:S05]  /*07a0*/  BRA `(.L_x_13) ;  /* 0x0000000000047947 */ /* 0x000fea0003800000 */
.L_x_14:
[----:B------:R1:W-:Y:S02]  /*07b0*/  STS [R12], RZ ;  /* 0x000000ff0c007388 */ /* 0x0003e40000000800 */
.L_x_13:
[----:B------:R-:W-:Y:S05]  /*07c0*/  BSYNC.RECONVERGENT B0 ;  /* 0x0000000000007941 */ /* 0x000fea0003800200 */
.L_x_12:
[----:B------:R-:W-:Y:S01]  /*07d0*/  ISETP.NE.OR P2, PT, R0, RZ, P2 ;  /* 0x000000ff0000720c */ /* 0x000fe20001745670 */
[----:B------:R-:W-:-:S12]  /*07e0*/  BSSY.RECONVERGENT B0, `(.L_x_15) ;  /* 0x000000c000007945 */ /* 0x000fd80003800200 */
[----:B------:R-:W-:Y:S05]  /*07f0*/  @P2 BRA `(.L_x_16) ;  /* 0x0000000000282947 */ /* 0x000fea0003800000 */
[----:B0-----:R-:W-:Y:S01]  /*0800*/  VIADD R17, R2, 0x1 ;  /* 0x0000000102117836 */ /* 0x001fe20000000000 */
[----:B------:R-:W-:-:S04]  /*0810*/  ISETP.NE.AND P2, PT, R3, RZ, PT ;  /* 0x000000ff0300720c */ /* 0x000fc80003f45270 */
[----:B------:R-:W-:-:S13]  /*0820*/  ISETP.GE.OR P2, PT, R17, UR8, !P2 ;  /* 0x0000000811007c0c */ /* 0x000fda000d746670 */
[----:B------:R-:W-:Y:S05]  /*0830*/  @P2 BRA `(.L_x_17) ;  /* 0x0000000000102947 */ /* 0x000fea0003800000 */
[----:B------:R-:W2:Y:S01]  /*0840*/  LDG.E R4, desc[UR4][R4.64+0x4] ;  /* 0x0000040404047981 */ /* 0x000ea2000c1e1900 */
[----:B------:R-:W-:-:S05]  /*0850*/  IMAD R17, R8, 0x4, R12 ;  /* 0x0000000408117824 */ /* 0x000fca00078e020c */
[----:B--2---:R2:W-:Y:S01]  /*0860*/  STS [R17+0x4], R4 ;  /* 0x0000040411007388 */ /* 0x0045e20000000800 */
[----:B------:R-:W-:Y:S05]  /*0870*/  BRA `(.L_x_16) ;  /* 0x0000000000087947 */ /* 0x000fea0003800000 */
.L_x_17:
[----:B------:R-:W-:-:S05]  /*0880*/  IMAD R4, R8, 0x4, R12 ;  /* 0x0000000408047824 */ /* 0x000fca00078e020c */
[----:B------:R3:W-:Y:S02]  /*0890*/  STS [R4+0x4], RZ ;  /* 0x000004ff04007388 */ /* 0x0007e40000000800 */
.L_x_16:
[----:B------:R-:W-:Y:S05]  /*08a0*/  BSYNC.RECONVERGENT B0 ;  /* 0x0000000000007941 */ /* 0x000fea0003800200 */
.L_x_15:
[----:B------:R-:W-:Y:S01]  /*08b0*/  ISETP.NE.OR P2, PT, R9, RZ, P1 ;  /* 0x000000ff0900720c */ /* 0x000fe20000f45670 */
[----:B------:R-:W-:-:S12]  /*08c0*/  BSSY.RECONVERGENT B0, `(.L_x_18) ;  /* 0x0000012000007945 */ /* 0x000fd80003800200 */
[----:B------:R-:W-:Y:S05]  /*08d0*/  @P2 BRA `(.L_x_19) ;  /* 0x0000000000402947 */ /* 0x000fea0003800000 */
[----:B------:R-:W-:Y:S02]  /*08e0*/  IMAD.IADD R5, R11, 0x1, R14 ;  /* 0x000000010b057824 */ /* 0x000fe400078e020e */
[----:B0-2---:R-:W-:-:S03]  /*08f0*/  IMAD R17, R13, R10, R13 ;  /* 0x0000000a0d117224 */ /* 0x005fc600078e020d */
[----:B------:R-:W-:-:S04]  /*0900*/  ISETP.GE.AND P2, PT, R5, UR9, PT ;  /* 0x0000000905007c0c */ /* 0x000fc8000bf46270 */
[----:B------:R-:W-:-:S13]  /*0910*/  ISETP.LT.OR P2, PT, R2, 0x1, P2 ;  /* 0x000000010200780c */ /* 0x000fda0001741670 */
[----:B------:R-:W-:Y:S05]  /*0920*/  @P2 BRA `(.L_x_20) ;  /* 0x0000000000242947 */ /* 0x000fea0003800000 */
[----:B------:R-:W-:-:S05]  /*0930*/  IMAD R5, R5, UR8, RZ ;  /* 0x0000000805057c24 */ /* 0x000fca000f8e02ff */
[----:B------:R-:W-:-:S04]  /*0940*/  IADD3 R20, P2, PT, R2, R5, RZ ;  /* 0x0000000502147210 */ /* 0x000fc80007f5e0ff */
[----:B------:R-:W-:Y:S02]  /*0950*/  LEA.HI.X.SX32 R5, R5, RZ, 0x1, P2 ;  /* 0x000000ff05057211 */ /* 0x000fe400010f0eff */
[----:B---3--:R-:W-:-:S04]  /*0960*/  LEA R4, P2, R20, UR6, 0x2 ;  /* 0x0000000614047c11 */ /* 0x008fc8000f8410ff */
[----:B------:R-:W-:-:S05]  /*0970*/  LEA.HI.X R5, R20, UR7, R5, 0x2, P2 ;  /* 0x0000000714057c11 */ /* 0x000fca00090f1405 */
[----:B------:R-:W2:Y:S01]  /*0980*/  LDG.E R4, desc[UR4][R4.64+-0x4] ;  /* 0xfffffc0404047981 */ /* 0x000ea2000c1e1900 */
[----:B------:R-:W-:-:S05]  /*0990*/  IMAD R17, R17, 0x4, R12 ;  /* 0x0000000411117824 */ /* 0x000fca00078e020c */
[----:B--2---:R4:W-:Y:S01]  /*09a0*/  STS [R17], R4 ;  /* 0x0000000411007388 */ /* 0x0049e20000000800 */
[----:B------:R-:W-:Y:S05]  /*09b0*/  BRA `(.L_x_19) ;  /* 0x0000000000087947 */ /* 0x000fea0003800000 */
.L_x_20:
[----:B------:R-:W-:-:S05]  /*09c0*/  IMAD R17, R17, 0x4, R12 ;  /* 0x0000000411117824 */ /* 0x000fca00078e020c */
[----:B------:R0:W-:Y:S02]  /*09d0*/  STS [R17], RZ ;  /* 0x000000ff11007388 */ /* 0x0001e40000000800 */
.L_x_19:
[----:B------:R-:W-:Y:S05]  /*09e0*/  BSYNC.RECONVERGENT B0 ;  /* 0x0000000000007941 */ /* 0x000fea0003800200 */
.L_x_18:
[----:B------:R-:W-:Y:S01]  /*09f0*/  ISETP.NE.OR P1, PT, R9, R18, P1 ;  /* 0x000000120900720c */ /* 0x000fe20000f25670 */
[----:B------:R-:W-:-:S12]  /*0a00*/  BSSY.RECONVERGENT B0, `(.L_x_21) ;  /* 0x0000014000007945 */ /* 0x000fd80003800200 */
[----:B------:R-:W-:Y:S05]  /*0a10*/  @P1 BRA `(.L_x_22) ;  /* 0x0000000000481947 */ /* 0x000fea0003800000 */
[----:B------:R-:W-:Y:S02]  /*0a20*/  IMAD.IADD R14, R11, 0x1, R14 ;  /* 0x000000010b0e7824 */ /* 0x000fe400078e020e */
[----:B--234-:R-:W-:Y:S02]  /*0a30*/  VIADD R4, R2, 0x1 ;  /* 0x0000000102047836 */ /* 0x01cfe40000000000 */
[----:B------:R-:W-:Y:S01]  /*0a40*/  IMAD R11, R13, R10, R13 ;  /* 0x0000000a0d0b7224 */ /* 0x000fe200078e020d */
[----:B------:R-:W-:-:S03]  /*0a50*/  ISETP.GE.AND P1, PT, R14, UR9, PT ;  /* 0x000000090e007c0c */ /* 0x000fc6000bf26270 */
[----:B------:R-:W-:Y:S01]  /*0a60*/  IMAD.IADD R11, R11, 0x1, R8 ;  /* 0x000000010b0b7824 */ /* 0x000fe200078e0208 */
[----:B------:R-:W-:-:S13]  /*0a70*/  ISETP.GE.OR P1, PT, R4, UR8, P1 ;  /* 0x0000000804007c0c */ /* 0x000fda0008f26670 */
[----:B------:R-:W-:Y:S05]  /*0a80*/  @P1 BRA `(.L_x_23) ;  /* 0x0000000000241947 */ /* 0x000fea0003800000 */
[----:B------:R-:W-:-:S05]  /*0a90*/  IMAD R5, R14, UR8, RZ ;  /* 0x000000080e057c24 */ /* 0x000fca000f8e02ff */
[----:B0-----:R-:W-:-:S04]  /*0aa0*/  IADD3 R17, P1, PT, R2, R5, RZ ;  /* 0x0000000502117210 */ /* 0x001fc80007f3e0ff */
[----:B------:R-:W-:Y:S02]  /*0ab0*/  LEA.HI.X.SX32 R16, R5, R16, 0x1, P1 ;  /* 0x0000001005107211 */ /* 0x000fe400008f0eff */
[----:B------:R-:W-:-:S04]  /*0ac0*/  LEA R4, P1, R17, UR6, 0x2 ;  /* 0x0000000611047c11 */ /* 0x000fc8000f8210ff */
[----:B------:R-:W-:-:S05]  /*0ad0*/  LEA.HI.X R5, R17, UR7, R16, 0x2, P1 ;  /* 0x0000000711057c11 */ /* 0x000fca00088f1410 */
[----:B------:R-:W2:Y:S01]  /*0ae0*/  LDG.E R4, desc[UR4][R4.64+0x4] ;  /* 0x0000040404047981 */ /* 0x000ea2000c1e1900 */
[----:B------:R-:W-:-:S05]  /*0af0*/  IMAD R11, R11, 0x4, R12 ;  /* 0x000000040b0b7824 */ /* 0x000fca00078e020c */
[----:B--2---:R0:W-:Y:S01]  /*0b00*/  STS [R11+0x4], R4 ;  /* 0x000004040b007388 */ /* 0x0041e20000000800 */
[----:B------:R-:W-:Y:S05]  /*0b10*/  BRA `(.L_x_22) ;  /* 0x0000000000087947 */ /* 0x000fea0003800000 */
.L_x_23:
[----:B------:R-:W-:-:S05]  /*0b20*/  IMAD R11, R11, 0x4, R12 ;  /* 0x000000040b0b7824 */ /* 0x000fca00078e020c */
[----:B------:R2:W-:Y:S02]  /*0b30*/  STS [R11+0x4], RZ ;  /* 0x000004ff0b007388 */ /* 0x0005e40000000800 */
.L_x_22:
[----:B------:R-:W-:Y:S05]  /*0b40*/  BSYNC.RECONVERGENT B0 ;  /* 0x0000000000007941 */ /* 0x000fea0003800200 */
.L_x_21:
[----:B------:R-:W-:Y:S06]  /*0b50*/  BAR.SYNC.DEFER_BLOCKING 0x0 ;  /* 0x0000000000007b1d */ /* 0x000fec0000010000 */
[----:B------:R-:W-:Y:S05]  /*0b60*/  @!P0 EXIT ;  /* 0x000000000000894d */ /* 0x000fea0003800000 */
[----:B------:R-:W-:Y:S01]  /*0b70*/  IMAD R9, R13, R0, R9 ;  /* 0x000000000d097224 */ /* 0x000fe200078e0209 */
[----:B0-2---:R-:W-:Y:S01]  /*0b80*/  LDS R11, [R15] ;  /* 0x000000000f0b7984 */ /* 0x005fe20000000800 */
[----:B------:R-:W-:Y:S01]  /*0b90*/  IMAD R14, R8, 0x4, R15 ;  /* 0x00000004080e7824 */ /* 0x000fe200078e020f */
[----:B------:R-:W-:Y:S01]  /*0ba0*/  BSSY.RECONVERGENT B0, `(.L_x_24) ;  /* 0x0000017000007945 */ /* 0x000fe20003800200 */
[----:B------:R-:W-:Y:S01]  /*0bb0*/  IMAD R9, R9, 0x4, R12 ;  /* 0x0000000409097824 */ /* 0x000fe200078e020c */
[----:B------:R-:W0:Y:S04]  /*0bc0*/  LDS R8, [R15+0x4] ;  /* 0x000004000f087984 */ /* 0x000e280000000800 */
[----:B------:R-:W-:Y:S04]  /*0bd0*/  LDS R0, [R9] ;  /* 0x0000000009007984 */ /* 0x000fe80000000800 */
[----:B------:R-:W-:Y:S04]  /*0be0*/  LDS R5, [R9+0x4] ;  /* 0x0000040009057984 */ /* 0x000fe80000000800 */
[----:B---34-:R-:W2:Y:S04]  /*0bf0*/  LDS R4, [R9+0x8] ;  /* 0x0000080009047984 */ /* 0x018ea80000000800 */
[----:B------:R-:W3:Y:S04]  /*0c00*/  LDS R10, [R15+0x8] ;  /* 0x000008000f0a7984 */ /* 0x000ee80000000800 */
[----:B------:R-:W-:Y:S04]  /*0c10*/  LDS R13, [R14+0x8] ;  /* 0x000008000e0d7984 */ /* 0x000fe80000000800 */
[----:B-1----:R-:W1:Y:S04]  /*0c20*/  LDS R12, [R14+0xc] ;  /* 0x00000c000e0c7984 */ /* 0x002e680000000800 */
[----:B------:R-:W4:Y:S01]  /*0c30*/  LDS R17, [R14+0x10] ;  /* 0x000010000e117984 */ /* 0x000f220000000800 */
[----:B0-----:R-:W-:-:S02]  /*0c40*/  ISETP.NE.AND P0, PT, R8, RZ, PT ;  /* 0x000000ff0800720c */ /* 0x001fc40003f05270 */
[----:B--2---:R-:W-:-:S04]  /*0c50*/  IADD3 R0, PT, PT, R4, R5, R0 ;  /* 0x0000000504007210 */ /* 0x004fc80007ffe000 */
[----:B---3--:R-:W-:-:S04]  /*0c60*/  IADD3 R0, PT, PT, R10, R0, R11 ;  /* 0x000000000a007210 */ /* 0x008fc80007ffe00b */
[----:B-1----:R-:W-:-:S05]  /*0c70*/  IADD3 R0, PT, PT, R12, R0, R13 ;  /* 0x000000000c007210 */ /* 0x002fca0007ffe00d */
[----:B----4-:R-:W-:Y:S01]  /*0c80*/  IMAD.IADD R9, R0, 0x1, R17 ;  /* 0x0000000100097824 */ /* 0x010fe200078e0211 */
[----:B------:R-:W-:Y:S06]  /*0c90*/  @!P0 BRA `(.L_x_25) ;  /* 0x0000000000188947 */ /* 0x000fec0003800000 */
[----:B------:R-:W-:Y:S02]  /*0ca0*/  ISETP.NE.AND P0, PT, R8, 0x1, PT ;  /* 0x000000010800780c */ /* 0x000fe40003f05270 */
[----:B------:R-:W-:-:S11]  /*0cb0*/  PLOP3.LUT P1, PT, PT, PT, PT, 0x8, 0x80 ;  /* 0x000000000080781c */ /* 0x000fd60003f2e170 */
[----:B------:R-:W-:Y:S05]  /*0cc0*/  @P0 BRA `(.L_x_26) ;  /* 0x0000000000100947 */ /* 0x000fea0003800000 */
[----:B------:R-:W-:-:S04]  /*0cd0*/  LOP3.LUT R0, R9, 0xfffffffe, RZ, 0xc0, !PT ;  /* 0xfffffffe09007812 */ /* 0x000fc800078ec0ff */
[----:B------:R-:W-:Y:S01]  /*0ce0*/  ISETP.EQ.AND P1, PT, R0, 0x2, PT ;  /* 0x000000020000780c */ /* 0x000fe20003f22270 */
[----:B------:R-:W-:-:S12]  /*0cf0*/  BRA `(.L_x_26) ;  /* 0x0000000000047947 */ /* 0x000fd80003800000 */
.L_x_25:
[----:B------:R-:W-:-:S13]  /*0d00*/  ISETP.EQ.AND P1, PT, R9, 0x3, PT ;  /* 0x000000030900780c */ /* 0x000fda0003f22270 */
.L_x_26:
[----:B------:R-:W-:Y:S05]  /*0d10*/  BSYNC.RECONVERGENT B0 ;  /* 0x0000000000007941 */ /* 0x000fea0003800200 */
.L_x_24:
[----:B------:R-:W0:Y:S01]  /*0d20*/  LDC.64 R4, c[0x0][0x388] ;  /* 0x0000e200ff047b82 */ /* 0x000e220000000a00 */
[----:B------:R-:W-:Y:S01]  /*0d30*/  ISETP.GT.U32.AND P0, PT, R3, 0x3, PT ;  /* 0x000000030300780c */ /* 0x000fe20003f04070 */
[C---:B------:R-:W-:Y:S01]  /*0d40*/  IMAD.IADD R19, R2.reuse, 0x1, R19 ;  /* 0x0000000102137824 */ /* 0x040fe200078e0213 */
[----:B------:R-:W-:Y:S02]  /*0d50*/  SEL R12, RZ, 0x1, !P1 ;  /* 0x00000001ff0c7807 */ /* 0x000fe40004800000 */
[----:B------:R-:W-:Y:S01]  /*0d60*/  ISETP.GT.OR P0, PT, R2, 0x3, P0 ;  /* 0x000000030200780c */ /* 0x000fe20000704670 */
[----:B0-----:R-:W-:-:S05]  /*0d70*/  IMAD.WIDE R4, R19, 0x4, R4 ;  /* 0x0000000413047825 */ /* 0x001fca00078e0204 */
[----:B------:R0:W-:Y:S07]  /*0d80*/  STG.E desc[UR4][R4.64], R12 ;  /* 0x0000000c04007986 */ /* 0x0001ee000c101904 */
[----:B------:R-:W-:Y:S05]  /*0d90*/  @P0 EXIT ;  /* 0x000000000000094d */ /* 0x000fea0003800000 */
[----:B------:R-:W-:Y:S01]  /*0da0*/  MOV R0, 0x0 ;  /* 0x0000000000007802 */ /* 0x000fe20000000f00 */
[----:B------:R1:W-:Y:S01]  /*0db0*/  STL.64 [R1], R2 ;  /* 0x0000000201007387 */ /* 0x0003e20000100a00 */
[----:B------:R-:W0:Y:S02]  /*0dc0*/  LDCU.64 UR4, c[0x4][0x8] ;  /* 0x01000100ff0477ac */ /* 0x000e240008000a00 */
[----:B------:R1:W2:Y:S01]  /*0dd0*/  LDC.64 R10, c[0x4][R0] ;  /* 0x01000000000a7b82 */ /* 0x0002a20000000a00 */
[----:B------:R1:W-:Y:S04]  /*0de0*/  STL.64 [R1+0x8], R8 ;  /* 0x0000080801007387 */ /* 0x0003e80000100a00 */
[----:B------:R1:W-:Y:S01]  /*0df0*/  STL [R1+0x10], R12 ;  /* 0x0000100c01007387 */ /* 0x0003e20000100800 */
[----:B0-----:R-:W-:-:S02]  /*0e00*/  IMAD.U32 R4, RZ, RZ, UR4 ;  /* 0x00000004ff047e24 */ /* 0x001fc4000f8e00ff */
[----:B-1----:R-:W-:-:S07]  /*0e10*/  IMAD.U32 R5, RZ, RZ, UR5 ;  /* 0x00000005ff057e24 */ /* 0x002fce000f8e00ff */
[----:B------:R-:W-:-:S07]  /*0e20*/  LEPC R20, `(.L_x_27) ;  /* 0x000000001014794e */ /* 0x000fce0000000000 */
[----:B--2---:R-:W-:Y:S05]  /*0e30*/  CALL.ABS.NOINC R10 ;  /* 0x000000000a007343 */ /* 0x004fea0003c00000 */
.L_x_27:
[----:B------:R-:W-:Y:S05]  /*0e40*/  EXIT ;  /* 0x000000000000794d */ /* 0x000fea0003800000 */
.L_x_28:
[----:B------:R-:W-:-:S00]  /*0e50*/  BRA `(.L_x_28) ;  /* 0xfffffffc00fc7947 */ /* 0x000fc0000383ffff */
[----:B------:R-:W-:-:S00]  /*0e60*/  NOP ;  /* 0x0000000000007918 */ /* 0x000fc00000000000 */
        /* <DEDUP_REMOVED lines=9> */
.L_x_29:


//--------------------- .nv.global.init           --------------------------
	.section	.nv.global.init,"aw",@progbits
.nv.global.init:
	.type		$str,@object
	.size		$str,(.L_0 - $str)
$str:
        /*0000*/ 	.byte	0x54, 0x68, 0x72, 0x65, 0x61, 0x64, 0x20, 0x28, 0x25, 0x64, 0x2c, 0x25, 0x64, 0x29, 0x3a, 0x20
        /*0010*/ 	.byte	0x6f, 0x6c, 0x64, 0x3d, 0x25, 0x64, 0x2c, 0x20, 0x6e, 0x65, 0x69, 0x67, 0x68, 0x62, 0x6f, 0x72
        /*0020*/ 	.byte	0x73, 0x3d, 0x25, 0x64, 0x2c, 0x20, 0x6e, 0x65, 0x77, 0x3d, 0x25, 0x64, 0x0a, 0x00
.L_0:


//--------------------- .nv.shared._Z16gameOfLifeKernelPKiPiii --------------------------
	.section	.nv.shared._Z16gameOfLifeKernelPKiPiii,"aw",@nobits
	.sectionflags	@""
	.align	16
	.zero		1024


//--------------------- .nv.shared.reserved.0     --------------------------
	.section	.nv.shared.reserved.0,"aw",@nobits
	.weak		__nv_reservedSMEM_offset_0_alias
	.size		__nv_reservedSMEM_offset_0_alias, 0, 64
	.other		__nv_reservedSMEM_offset_0_alias,@"STO_CUDA_RESERVED_SHARED STV_DEFAULT"
__nv_reservedSMEM_offset_0_alias:
	.zero		0
	.zero		64


//--------------------- .nv.constant0._Z16gameOfLifeKernelPKiPiii --------------------------
	.section	.nv.constant0._Z16gameOfLifeKernelPKiPiii,"a",@progbits
	.sectionflags	@""
	.align	4
.nv.constant0._Z16gameOfLifeKernelPKiPiii:
	.zero		920


//--------------------- SYMBOLS --------------------------

	.type		.nv.reservedSmem.offset0,@object
	.size		.nv.reservedSmem.offset0,0x4
	.type		.nv.reservedSmem.cap,@object
	.size		.nv.reservedSmem.cap,0x4
	.type		vprintf,@function
